//
// Generated by NVIDIA NVVM Compiler
//
// Compiler Build ID: CL-36424714
// Cuda compilation tools, release 13.0, V13.0.88
// Based on NVVM 20.0.0
//

.version 9.0
.target sm_100
.address_size 64

	// .globl	_Z27dst_indexed_memcpy_kernel_4PKfPKiPfiii

.visible .entry _Z27dst_indexed_memcpy_kernel_4PKfPKiPfiii(
	.param .u64 .ptr .align 1 _Z27dst_indexed_memcpy_kernel_4PKfPKiPfiii_param_0,
	.param .u64 .ptr .align 1 _Z27dst_indexed_memcpy_kernel_4PKfPKiPfiii_param_1,
	.param .u64 .ptr .align 1 _Z27dst_indexed_memcpy_kernel_4PKfPKiPfiii_param_2,
	.param .u32 _Z27dst_indexed_memcpy_kernel_4PKfPKiPfiii_param_3,
	.param .u32 _Z27dst_indexed_memcpy_kernel_4PKfPKiPfiii_param_4,
	.param .u32 _Z27dst_indexed_memcpy_kernel_4PKfPKiPfiii_param_5
)
{
	.reg .pred 	%p<7>;
	.reg .b32 	%r<26>;
	.reg .b32 	%f<5>;
	.reg .b64 	%rd<18>;

	ld.param.u64 	%rd6, [_Z27dst_indexed_memcpy_kernel_4PKfPKiPfiii_param_0];
	ld.param.u64 	%rd7, [_Z27dst_indexed_memcpy_kernel_4PKfPKiPfiii_param_1];
	ld.param.u64 	%rd8, [_Z27dst_indexed_memcpy_kernel_4PKfPKiPfiii_param_2];
	ld.param.u32 	%r9, [_Z27dst_indexed_memcpy_kernel_4PKfPKiPfiii_param_3];
	ld.param.u32 	%r10, [_Z27dst_indexed_memcpy_kernel_4PKfPKiPfiii_param_4];
	ld.param.u32 	%r11, [_Z27dst_indexed_memcpy_kernel_4PKfPKiPfiii_param_5];
	cvta.to.global.u64 	%rd1, %rd8;
	mov.u32 	%r1, %ntid.x;
	mov.u32 	%r12, %ctaid.x;
	mov.u32 	%r13, %tid.x;
	mad.lo.s32 	%r14, %r12, %r1, %r13;
	shl.b32 	%r25, %r14, 2;
	setp.ge.s32 	%p1, %r25, %r9;
	@%p1 bra 	$L__BB0_11;
	mov.u32 	%r15, %nctaid.x;
	mul.lo.s32 	%r16, %r1, %r15;
	shl.b32 	%r3, %r16, 2;
	cvta.to.global.u64 	%rd2, %rd7;
	cvta.to.global.u64 	%rd3, %rd6;
$L__BB0_2:
	mul.wide.s32 	%rd9, %r25, 4;
	add.s64 	%rd4, %rd2, %rd9;
	ld.global.nc.u32 	%r5, [%rd4+4];
	ld.global.nc.v2.u32 	{%r7, %r6}, [%rd4+8];
	add.s64 	%rd5, %rd3, %rd9;
	ld.global.nc.f32 	%f1, [%rd5+4];
	ld.global.nc.v2.f32 	{%f3, %f2}, [%rd5+8];
	rem.s32 	%r17, %r25, %r11;
	setp.ge.s32 	%p2, %r17, %r10;
	@%p2 bra 	$L__BB0_4;
	ld.global.nc.f32 	%f4, [%rd5];
	ld.global.nc.u32 	%r18, [%rd4];
	mul.wide.s32 	%rd10, %r18, 4;
	add.s64 	%rd11, %rd1, %rd10;
	st.global.f32 	[%rd11], %f4;
$L__BB0_4:
	add.s32 	%r19, %r25, 1;
	rem.s32 	%r20, %r19, %r11;
	setp.ge.s32 	%p3, %r20, %r10;
	@%p3 bra 	$L__BB0_6;
	mul.wide.s32 	%rd12, %r5, 4;
	add.s64 	%rd13, %rd1, %rd12;
	st.global.f32 	[%rd13], %f1;
$L__BB0_6:
	add.s32 	%r21, %r25, 2;
	rem.s32 	%r22, %r21, %r11;
	setp.ge.s32 	%p4, %r22, %r10;
	@%p4 bra 	$L__BB0_8;
	mul.wide.s32 	%rd14, %r7, 4;
	add.s64 	%rd15, %rd1, %rd14;
	st.global.f32 	[%rd15], %f3;
$L__BB0_8:
	add.s32 	%r23, %r25, 3;
	rem.s32 	%r24, %r23, %r11;
	setp.ge.s32 	%p5, %r24, %r10;
	@%p5 bra 	$L__BB0_10;
	mul.wide.s32 	%rd16, %r6, 4;
	add.s64 	%rd17, %rd1, %rd16;
	st.global.f32 	[%rd17], %f2;
$L__BB0_10:
	add.s32 	%r25, %r25, %r3;
	setp.lt.s32 	%p6, %r25, %r9;
	@%p6 bra 	$L__BB0_2;
$L__BB0_11:
	ret;

}


// ===== COMPILED SASS (sm_100) =====

	.target	sm_100

	.elftype	@"ET_EXEC"


//--------------------- .note.nv.tkinfo           --------------------------
	.section	.note.nv.tkinfo,"",@"SHT_NOTE"
	.sectionflags	@"SHF_NOTE_NV_TKINFO"
	.tkinfo
        /*0018*/ 	.word	0x00000002
        /*0030*/ 	.string	""
        /*0030*/ 	.string	"ptxas"
        /*0030*/ 	.string	"Cuda compilation tools, release 13.0, V13.0.88"
        /*0030*/ 	.string	"Build cuda_13.0.r13.0/compiler.36424714_0"
        /*0030*/ 	.string	"-arch sm_100 -m 64 "



//--------------------- .note.nv.cuinfo           --------------------------
	.section	.note.nv.cuinfo,"",@"SHT_NOTE"
	.sectionflags	@"SHF_NOTE_NV_CUINFO"
        /*0018*/ 	.short	0x0002
        /*001a*/ 	.short	0x0064
        /*001c*/ 	.short	0x0082
	.zero		2


//--------------------- .nv.info                  --------------------------
	.section	.nv.info,"",@"SHT_CUDA_INFO"
	.align	4


	//----- nvinfo : EIATTR_REGCOUNT
	.align		4
        /*0000*/ 	.byte	0x04, 0x2f
        /*0002*/ 	.short	(.L_1 - .L_0)
	.align		4
.L_0:
        /*0004*/ 	.word	index@(_Z27dst_indexed_memcpy_kernel_4PKfPKiPfiii)
        /*0008*/ 	.word	0x0000001e


	//----- nvinfo : EIATTR_FRAME_SIZE
	.align		4
.L_1:
        /*000c*/ 	.byte	0x04, 0x11
        /*000e*/ 	.short	(.L_3 - .L_2)
	.align		4
.L_2:
        /*0010*/ 	.word	index@(_Z27dst_indexed_memcpy_kernel_4PKfPKiPfiii)
        /*0014*/ 	.word	0x00000000


	//----- nvinfo : EIATTR_MIN_STACK_SIZE
	.align		4
.L_3:
        /*0018*/ 	.byte	0x04, 0x12
        /*001a*/ 	.short	(.L_5 - .L_4)
	.align		4
.L_4:
        /*001c*/ 	.word	index@(_Z27dst_indexed_memcpy_kernel_4PKfPKiPfiii)
        /*0020*/ 	.word	0x00000000
.L_5:


//--------------------- .nv.compat                --------------------------
	.section	.nv.compat,"",@"SHT_CUDA_COMPAT_INFO"
	.align	4
        /*0000*/ 	.byte	0x02, 0x09, 0x00, 0x00, 0x02, 0x02, 0x01, 0x00, 0x02, 0x05, 0x05, 0x00, 0x03, 0x07, 0x01, 0x01
        /*0010*/ 	.byte	0x02, 0x03, 0x00, 0x00, 0x02, 0x06, 0x01, 0x00, 0x04, 0x0b, 0x08, 0x00, 0x09, 0x00, 0x00, 0x00
        /*0020*/ 	.byte	0x00, 0x00, 0x00, 0x00


//--------------------- .nv.info._Z27dst_indexed_memcpy_kernel_4PKfPKiPfiii --------------------------
	.section	.nv.info._Z27dst_indexed_memcpy_kernel_4PKfPKiPfiii,"",@"SHT_CUDA_INFO"
	.sectionflags	@""
	.align	4


	//----- nvinfo : EIATTR_CUDA_API_VERSION
	.align		4
        /*0000*/ 	.byte	0x04, 0x37
        /*0002*/ 	.short	(.L_7 - .L_6)
.L_6:
        /*0004*/ 	.word	0x00000082


	//----- nvinfo : EIATTR_KPARAM_INFO
	.align		4
.L_7:
        /*0008*/ 	.byte	0x04, 0x17
        /*000a*/ 	.short	(.L_9 - .L_8)
.L_8:
        /*000c*/ 	.word	0x00000000
        /*0010*/ 	.short	0x0005
        /*0012*/ 	.short	0x0020
        /*0014*/ 	.byte	0x00, 0xf0, 0x11, 0x00


	//----- nvinfo : EIATTR_KPARAM_INFO
	.align		4
.L_9:
        /*0018*/ 	.byte	0x04, 0x17
        /*001a*/ 	.short	(.L_11 - .L_10)
.L_10:
        /*001c*/ 	.word	0x00000000
        /*0020*/ 	.short	0x0004
        /*0022*/ 	.short	0x001c
        /*0024*/ 	.byte	0x00, 0xf0, 0x11, 0x00


	//----- nvinfo : EIATTR_KPARAM_INFO
	.align		4
.L_11:
        /*0028*/ 	.byte	0x04, 0x17
        /*002a*/ 	.short	(.L_13 - .L_12)
.L_12:
        /*002c*/ 	.word	0x00000000
        /*0030*/ 	.short	0x0003
        /*0032*/ 	.short	0x0018
        /*0034*/ 	.byte	0x00, 0xf0, 0x11, 0x00


	//----- nvinfo : EIATTR_KPARAM_INFO
	.align		4
.L_13:
        /*0038*/ 	.byte	0x04, 0x17
        /*003a*/ 	.short	(.L_15 - .L_14)
.L_14:
        /*003c*/ 	.word	0x00000000
        /*0040*/ 	.short	0x0002
        /*0042*/ 	.short	0x0010
        /*0044*/ 	.byte	0x00, 0xf5, 0x21, 0x00


	//----- nvinfo : EIATTR_KPARAM_INFO
	.align		4
.L_15:
        /*0048*/ 	.byte	0x04, 0x17
        /*004a*/ 	.short	(.L_17 - .L_16)
.L_16:
        /*004c*/ 	.word	0x00000000
        /*0050*/ 	.short	0x0001
        /*0052*/ 	.short	0x0008
        /*0054*/ 	.byte	0x00, 0xf5, 0x21, 0x00


	//----- nvinfo : EIATTR_KPARAM_INFO
	.align		4
.L_17:
        /*0058*/ 	.byte	0x04, 0x17
        /*005a*/ 	.short	(.L_19 - .L_18)
.L_18:
        /*005c*/ 	.word	0x00000000
        /*0060*/ 	.short	0x0000
        /*0062*/ 	.short	0x0000
        /*0064*/ 	.byte	0x00, 0xf5, 0x21, 0x00


	//----- nvinfo : EIATTR_SPARSE_MMA_MASK
	.align		4
.L_19:
        /*0068*/ 	.byte	0x03, 0x50
        /*006a*/ 	.short	0x0000


	//----- nvinfo : EIATTR_MAXREG_COUNT
	.align		4
        /*006c*/ 	.byte	0x03, 0x1b
        /*006e*/ 	.short	0x00ff


	//----- nvinfo : EIATTR_MERCURY_ISA_VERSION
	.align		4
        /*0070*/ 	.byte	0x03, 0x5f
        /*0072*/ 	.short	0x0101


	//----- nvinfo : EIATTR_VRC_CTA_INIT_COUNT
	.align		4
        /*0074*/ 	.byte	0x02, 0x4a
	.zero		1
	.zero		1


	//----- nvinfo : EIATTR_EXIT_INSTR_OFFSETS
	.align		4
        /*0078*/ 	.byte	0x04, 0x1c
        /*007a*/ 	.short	(.L_21 - .L_20)


	//   ....[0]....
.L_20:
        /*007c*/ 	.word	0x00000080


	//   ....[1]....
        /*0080*/ 	.word	0x00000710


	//----- nvinfo : EIATTR_CRS_STACK_SIZE
	.align		4
.L_21:
        /*0084*/ 	.byte	0x04, 0x1e
        /*0086*/ 	.short	(.L_23 - .L_22)
.L_22:
        /*0088*/ 	.word	0x00000000


	//----- nvinfo : EIATTR_CBANK_PARAM_SIZE
	.align		4
.L_23:
        /*008c*/ 	.byte	0x03, 0x19
        /*008e*/ 	.short	0x0024


	//----- nvinfo : EIATTR_PARAM_CBANK
	.align		4
        /*0090*/ 	.byte	0x04, 0x0a
        /*0092*/ 	.short	(.L_25 - .L_24)
	.align		4
.L_24:
        /*0094*/ 	.word	index@(.nv.constant0._Z27dst_indexed_memcpy_kernel_4PKfPKiPfiii)
        /*0098*/ 	.short	0x0380
        /*009a*/ 	.short	0x0024


	//----- nvinfo : EIATTR_SW_WAR
	.align		4
.L_25:
        /*009c*/ 	.byte	0x04, 0x36
        /*009e*/ 	.short	(.L_27 - .L_26)
.L_26:
        /*00a0*/ 	.word	0x00000008
.L_27:


//--------------------- .nv.callgraph             --------------------------
	.section	.nv.callgraph,"",@"SHT_CUDA_CALLGRAPH"
	.align	4
	.sectionentsize	8
	.align		4
        /*0000*/ 	.word	0x00000000
	.align		4
        /*0004*/ 	.word	0xffffffff
	.align		4
        /*0008*/ 	.word	0x00000000
	.align		4
        /*000c*/ 	.word	0xfffffffe
	.align		4
        /*0010*/ 	.word	0x00000000
	.align		4
        /*0014*/ 	.word	0xfffffffd
	.align		4
        /*0018*/ 	.word	0x00000000
	.align		4
        /*001c*/ 	.word	0xfffffffc


//--------------------- .text._Z27dst_indexed_memcpy_kernel_4PKfPKiPfiii --------------------------
	.section	.text._Z27dst_indexed_memcpy_kernel_4PKfPKiPfiii,"ax",@progbits
	.align	128
        .global         _Z27dst_indexed_memcpy_kernel_4PKfPKiPfiii
        .type           _Z27dst_indexed_memcpy_kernel_4PKfPKiPfiii,@function
        .size           _Z27dst_indexed_memcpy_kernel_4PKfPKiPfiii,(.L_x_2 - _Z27dst_indexed_memcpy_kernel_4PKfPKiPfiii)
        .other          _Z27dst_indexed_memcpy_kernel_4PKfPKiPfiii,@"STO_CUDA_ENTRY STV_DEFAULT"
_Z27dst_indexed_memcpy_kernel_4PKfPKiPfiii:
.text._Z27dst_indexed_memcpy_kernel_4PKfPKiPfiii:
[----:B------:R-:W-:Y:S01]  /*0000*/  LDC R1, c[0x0][0x37c] ;  /* 0x0000df00ff017b82 */ /* 0x000fe20000000800 */
[----:B------:R-:W0:Y:S01]  /*0010*/  S2R R0, SR_CTAID.X ;  /* 0x0000000000007919 */ /* 0x000e220000002500 */
[----:B------:R-:W0:Y:S01]  /*0020*/  LDCU UR4, c[0x0][0x360] ;  /* 0x00006c00ff0477ac */ /* 0x000e220008000800 */
[----:B------:R-:W0:Y:S01]  /*0030*/  S2R R3, SR_TID.X ;  /* 0x0000000000037919 */ /* 0x000e220000002100 */
[----:B------:R-:W1:Y:S01]  /*0040*/  LDCU UR5, c[0x0][0x398] ;  /* 0x00007300ff0577ac */ /* 0x000e620008000800 */
[----:B0-----:R-:W-:-:S04]  /*0050*/  IMAD R0, R0, UR4, R3 ;  /* 0x0000000400007c24 */ /* 0x001fc8000f8e0203 */
[----:B------:R-:W-:-:S05]  /*0060*/  IMAD.SHL.U32 R23, R0, 0x4, RZ ;  /* 0x0000000400177824 */ /* 0x000fca00078e00ff */
[----:B-1----:R-:W-:-:S13]  /*0070*/  ISETP.GE.AND P0, PT, R23, UR5, PT ;  /* 0x0000000517007c0c */ /* 0x002fda000bf06270 */
[----:B------:R-:W-:Y:S05]  /*0080*/  @P0 EXIT ;  /* 0x000000000000094d */ /* 0x000fea0003800000 */
[----:B------:R-:W0:Y:S01]  /*0090*/  LDC R0, c[0x0][0x3a0] ;  /* 0x0000e800ff007b82 */ /* 0x000e220000000800 */
[----:B------:R-:W1:Y:S01]  /*00a0*/  LDCU.64 UR6, c[0x0][0x358] ;  /* 0x00006b00ff0677ac */ /* 0x000e620008000a00 */
[----:B------:R-:W2:Y:S06]  /*00b0*/  LDCU UR8, c[0x0][0x398] ;  /* 0x00007300ff0877ac */ /* 0x000eac0008000800 */
[----:B------:R-:W3:Y:S01]  /*00c0*/  LDC R22, c[0x0][0x370] ;  /* 0x0000dc00ff167b82 */ /* 0x000ee20000000800 */
[----:B------:R-:W4:Y:S07]  /*00d0*/  LDCU UR5, c[0x0][0x39c] ;  /* 0x00007380ff0577ac */ /* 0x000f2e0008000800 */
[----:B------:R-:W1:Y:S01]  /*00e0*/  LDC.64 R2, c[0x0][0x380] ;  /* 0x0000e000ff027b82 */ /* 0x000e620000000a00 */
[----:B0-----:R-:W-:-:S07]  /*00f0*/  IABS R24, R0 ;  /* 0x0000000000187213 */ /* 0x001fce0000000000 */
[----:B------:R-:W0:Y:S01]  /*0100*/  LDC.64 R4, c[0x0][0x388] ;  /* 0x0000e200ff047b82 */ /* 0x000e220000000a00 */
[----:B------:R-:W5:Y:S01]  /*0110*/  I2F.RP R8, R24 ;  /* 0x0000001800087306 */ /* 0x000f620000209400 */
[----:B---3--:R-:W-:-:S06]  /*0120*/  IMAD R22, R22, UR4, RZ ;  /* 0x0000000416167c24 */ /* 0x008fcc000f8e02ff */
[----:B------:R-:W3:Y:S01]  /*0130*/  LDC R0, c[0x0][0x3a0] ;  /* 0x0000e800ff007b82 */ /* 0x000ee20000000800 */
[----:B-----5:R-:W5:Y:S02]  /*0140*/  MUFU.RCP R8, R8 ;  /* 0x0000000800087308 */ /* 0x020f640000001000 */
[----:B-----5:R-:W-:-:S06]  /*0150*/  VIADD R6, R8, 0xffffffe ;  /* 0x0ffffffe08067836 */ /* 0x020fcc0000000000 */
[----:B------:R5:W2:Y:S02]  /*0160*/  F2I.FTZ.U32.TRUNC.NTZ R7, R6 ;  /* 0x0000000600077305 */ /* 0x000aa4000021f000 */
[----:B-----5:R-:W-:Y:S01]  /*0170*/  IMAD.MOV.U32 R6, RZ, RZ, RZ ;  /* 0x000000ffff067224 */ /* 0x020fe200078e00ff */
[----:B--2---:R-:W-:-:S05]  /*0180*/  IADD3 R25, PT, PT, RZ, -R7, RZ ;  /* 0x80000007ff197210 */ /* 0x004fca0007ffe0ff */
[----:B------:R-:W-:-:S04]  /*0190*/  IMAD R25, R25, R24, RZ ;  /* 0x0000001819197224 */ /* 0x000fc800078e02ff */
[----:B01-34-:R-:W-:-:S07]  /*01a0*/  IMAD.HI.U32 R25, R7, R25, R6 ;  /* 0x0000001907197227 */ /* 0x01bfce00078e0006 */
.L_x_0:
[----:B0-----:R-:W-:-:S04]  /*01b0*/  IMAD.WIDE R18, R23, 0x4, R4 ;  /* 0x0000000417127825 */ /* 0x001fc800078e0204 */
[C---:B------:R-:W-:Y:S01]  /*01c0*/  IMAD.WIDE R20, R23.reuse, 0x4, R2 ;  /* 0x0000000417147825 */ /* 0x040fe200078e0202 */
[----:B------:R-:W2:Y:S04]  /*01d0*/  LDG.E.64.CONSTANT R6, desc[UR6][R18.64] ;  /* 0x0000000612067981 */ /* 0x000ea8000c1e9b00 */
[----:B------:R0:W3:Y:S04]  /*01e0*/  LDG.E.64.CONSTANT R8, desc[UR6][R18.64+0x8] ;  /* 0x0000080612087981 */ /* 0x0000e8000c1e9b00 */
[----:B------:R-:W4:Y:S04]  /*01f0*/  LDG.E.64.CONSTANT R10, desc[UR6][R20.64] ;  /* 0x00000006140a7981 */ /* 0x000f28000c1e9b00 */
[----:B------:R1:W5:Y:S01]  /*0200*/  LDG.E.64.CONSTANT R12, desc[UR6][R20.64+0x8] ;  /* 0x00000806140c7981 */ /* 0x000362000c1e9b00 */
[----:B------:R-:W-:Y:S01]  /*0210*/  IABS R16, R0 ;  /* 0x0000000000107213 */ /* 0x000fe20000000000 */
[C---:B0-----:R-:W-:Y:S01]  /*0220*/  VIADD R18, R23.reuse, 0x1 ;  /* 0x0000000117127836 */ /* 0x041fe20000000000 */
[----:B------:R-:W-:Y:S01]  /*0230*/  IABS R17, R23 ;  /* 0x0000001700117213 */ /* 0x000fe20000000000 */
[C---:B------:R-:W-:Y:S01]  /*0240*/  VIADD R27, R23.reuse, 0x3 ;  /* 0x00000003171b7836 */ /* 0x040fe20000000000 */
[----:B------:R-:W0:Y:S01]  /*0250*/  I2F.RP R26, R16 ;  /* 0x00000010001a7306 */ /* 0x000e220000209400 */
[----:B------:R-:W-:-:S02]  /*0260*/  ISETP.GE.AND P4, PT, R23, RZ, PT ;  /* 0x000000ff1700720c */ /* 0x000fc40003f86270 */
[----:B------:R-:W-:Y:S01]  /*0270*/  IMAD.HI.U32 R25, R25, R17, RZ ;  /* 0x0000001119197227 */ /* 0x000fe200078e00ff */
[----:B------:R-:W-:Y:S02]  /*0280*/  IABS R19, R18 ;  /* 0x0000001200137213 */ /* 0x000fe40000000000 */
[----:B-1----:R-:W-:Y:S02]  /*0290*/  IABS R21, R27 ;  /* 0x0000001b00157213 */ /* 0x002fe40000000000 */
[----:B------:R-:W-:Y:S02]  /*02a0*/  IADD3 R25, PT, PT, -R25, RZ, RZ ;  /* 0x000000ff19197210 */ /* 0x000fe40007ffe1ff */
[----:B------:R-:W-:-:S03]  /*02b0*/  ISETP.GE.AND P3, PT, R18, RZ, PT ;  /* 0x000000ff1200720c */ /* 0x000fc60003f66270 */
[----:B------:R-:W-:Y:S01]  /*02c0*/  IMAD R17, R16, R25, R17 ;  /* 0x0000001910117224 */ /* 0x000fe200078e0211 */
[----:B0-----:R-:W0:Y:S04]  /*02d0*/  MUFU.RCP R26, R26 ;  /* 0x0000001a001a7308 */ /* 0x001e280000001000 */
[----:B------:R-:W-:-:S13]  /*02e0*/  ISETP.GT.U32.AND P0, PT, R24, R17, PT ;  /* 0x000000111800720c */ /* 0x000fda0003f04070 */
[----:B------:R-:W-:Y:S02]  /*02f0*/  @!P0 IMAD.IADD R17, R17, 0x1, -R16 ;  /* 0x0000000111118824 */ /* 0x000fe400078e0a10 */
[----:B0-----:R-:W-:Y:S01]  /*0300*/  VIADD R14, R26, 0xffffffe ;  /* 0x0ffffffe1a0e7836 */ /* 0x001fe20000000000 */
[----:B------:R-:W-:Y:S02]  /*0310*/  IADD3 R26, PT, PT, R23, 0x2, RZ ;  /* 0x00000002171a7810 */ /* 0x000fe40007ffe0ff */
[----:B------:R-:W-:Y:S01]  /*0320*/  ISETP.GT.U32.AND P6, PT, R24, R17, PT ;  /* 0x000000111800720c */ /* 0x000fe20003fc4070 */
[----:B------:R0:W1:Y:S01]  /*0330*/  F2I.FTZ.U32.TRUNC.NTZ R15, R14 ;  /* 0x0000000e000f7305 */ /* 0x000062000021f000 */
[----:B------:R-:W-:Y:S02]  /*0340*/  MOV R24, R16 ;  /* 0x0000001000187202 */ /* 0x000fe40000000f00 */
[----:B------:R-:W-:Y:S02]  /*0350*/  ISETP.GE.AND P5, PT, R26, RZ, PT ;  /* 0x000000ff1a00720c */ /* 0x000fe40003fa6270 */
[----:B------:R-:W-:Y:S01]  /*0360*/  LEA R23, R22, R23, 0x2 ;  /* 0x0000001716177211 */ /* 0x000fe200078e10ff */
[----:B0-----:R-:W-:-:S06]  /*0370*/  HFMA2 R14, -RZ, RZ, 0, 0 ;  /* 0x00000000ff0e7431 */ /* 0x001fcc00000001ff */
[----:B------:R-:W-:Y:S01]  /*0380*/  @!P6 IMAD.IADD R17, R17, 0x1, -R16 ;  /* 0x000000011111e824 */ /* 0x000fe200078e0a10 */
[----:B------:R-:W-:Y:S01]  /*0390*/  ISETP.GE.AND P6, PT, R27, RZ, PT ;  /* 0x000000ff1b00720c */ /* 0x000fe20003fc6270 */
[----:B-1----:R-:W-:-:S03]  /*03a0*/  IMAD.MOV R25, RZ, RZ, -R15 ;  /* 0x000000ffff197224 */ /* 0x002fc600078e0a0f */
[----:B------:R-:W-:Y:S01]  /*03b0*/  @!P4 IADD3 R17, PT, PT, -R17, RZ, RZ ;  /* 0x000000ff1111c210 */ /* 0x000fe20007ffe1ff */
[----:B------:R-:W-:-:S04]  /*03c0*/  IMAD R25, R25, R16, RZ ;  /* 0x0000001019197224 */ /* 0x000fc800078e02ff */
[----:B------:R-:W-:-:S04]  /*03d0*/  IMAD.HI.U32 R25, R15, R25, R14 ;  /* 0x000000190f197227 */ /* 0x000fc800078e000e */
[----:B------:R-:W-:Y:S01]  /*03e0*/  IMAD.MOV.U32 R15, RZ, RZ, R19 ;  /* 0x000000ffff0f7224 */ /* 0x000fe200078e0013 */
[----:B------:R-:W-:-:S03]  /*03f0*/  IABS R19, R26 ;  /* 0x0000001a00137213 */ /* 0x000fc60000000000 */
[----:B------:R-:W-:-:S04]  /*0400*/  IMAD.HI.U32 R14, R25, R15, RZ ;  /* 0x0000000f190e7227 */ /* 0x000fc800078e00ff */
[----:B------:R-:W-:Y:S01]  /*0410*/  IMAD.MOV R20, RZ, RZ, -R14 ;  /* 0x000000ffff147224 */ /* 0x000fe200078e0a0e */
[----:B------:R-:W-:-:S03]  /*0420*/  MOV R14, R21 ;  /* 0x00000015000e7202 */ /* 0x000fc60000000f00 */
[----:B------:R-:W-:Y:S02]  /*0430*/  IMAD R15, R16, R20, R15 ;  /* 0x00000014100f7224 */ /* 0x000fe400078e020f */
[----:B------:R-:W-:-:S03]  /*0440*/  IMAD.HI.U32 R20, R25, R19, RZ ;  /* 0x0000001319147227 */ /* 0x000fc600078e00ff */
[----:B------:R-:W-:Y:S01]  /*0450*/  ISETP.GT.U32.AND P0, PT, R24, R15, PT ;  /* 0x0000000f1800720c */ /* 0x000fe20003f04070 */
[----:B------:R-:W-:-:S04]  /*0460*/  IMAD.HI.U32 R21, R25, R14, RZ ;  /* 0x0000000e19157227 */ /* 0x000fc800078e00ff */
[----:B------:R-:W-:Y:S02]  /*0470*/  IMAD.MOV R20, RZ, RZ, -R20 ;  /* 0x000000ffff147224 */ /* 0x000fe400078e0a14 */
[----:B------:R-:W-:Y:S02]  /*0480*/  IMAD.MOV R21, RZ, RZ, -R21 ;  /* 0x000000ffff157224 */ /* 0x000fe400078e0a15 */
[C---:B------:R-:W-:Y:S02]  /*0490*/  IMAD R19, R16.reuse, R20, R19 ;  /* 0x0000001410137224 */ /* 0x040fe400078e0213 */
[----:B------:R-:W-:Y:S01]  /*04a0*/  IMAD R21, R16, R21, R14 ;  /* 0x0000001510157224 */ /* 0x000fe200078e020e */
[----:B------:R-:W-:Y:S01]  /*04b0*/  LOP3.LUT R14, RZ, R0, RZ, 0x33, !PT ;  /* 0x00000000ff0e7212 */ /* 0x000fe200078e33ff */
[----:B------:R-:W-:Y:S01]  /*04c0*/  @!P0 IMAD.IADD R15, R15, 0x1, -R16 ;  /* 0x000000010f0f8824 */ /* 0x000fe200078e0a10 */
[C---:B------:R-:W-:Y:S02]  /*04d0*/  ISETP.GT.U32.AND P1, PT, R24.reuse, R19, PT ;  /* 0x000000131800720c */ /* 0x040fe40003f24070 */
[----:B------:R-:W-:-:S02]  /*04e0*/  ISETP.GT.U32.AND P2, PT, R24, R21, PT ;  /* 0x000000151800720c */ /* 0x000fc40003f44070 */
[----:B------:R-:W-:-:S09]  /*04f0*/  ISETP.GT.U32.AND P0, PT, R24, R15, PT ;  /* 0x0000000f1800720c */ /* 0x000fd20003f04070 */
[--C-:B------:R-:W-:Y:S02]  /*0500*/  @!P1 IMAD.IADD R19, R19, 0x1, -R16.reuse ;  /* 0x0000000113139824 */ /* 0x100fe400078e0a10 */
[----:B------:R-:W-:Y:S02]  /*0510*/  @!P2 IADD3 R21, PT, PT, R21, -R16, RZ ;  /* 0x800000101515a210 */ /* 0x000fe40007ffe0ff */
[----:B------:R-:W-:Y:S01]  /*0520*/  @!P0 IMAD.IADD R15, R15, 0x1, -R16 ;  /* 0x000000010f0f8824 */ /* 0x000fe200078e0a10 */
[C---:B------:R-:W-:Y:S02]  /*0530*/  ISETP.GT.U32.AND P1, PT, R24.reuse, R19, PT ;  /* 0x000000131800720c */ /* 0x040fe40003f24070 */
[----:B------:R-:W-:Y:S01]  /*0540*/  ISETP.GT.U32.AND P2, PT, R24, R21, PT ;  /* 0x000000151800720c */ /* 0x000fe20003f44070 */
[----:B------:R-:W-:Y:S01]  /*0550*/  @!P3 IMAD.MOV R15, RZ, RZ, -R15 ;  /* 0x000000ffff0fb224 */ /* 0x000fe200078e0a0f */
[----:B------:R-:W-:-:S04]  /*0560*/  ISETP.NE.AND P0, PT, R0, RZ, PT ;  /* 0x000000ff0000720c */ /* 0x000fc80003f05270 */
[C---:B------:R-:W-:Y:S02]  /*0570*/  SEL R17, R14.reuse, R17, !P0 ;  /* 0x000000110e117207 */ /* 0x040fe40004000000 */
[----:B------:R-:W-:-:S03]  /*0580*/  SEL R15, R14, R15, !P0 ;  /* 0x0000000f0e0f7207 */ /* 0x000fc60004000000 */
[----:B------:R-:W-:Y:S02]  /*0590*/  @!P1 IADD3 R19, PT, PT, R19, -R16, RZ ;  /* 0x8000001013139210 */ /* 0x000fe40007ffe0ff */
[----:B------:R-:W-:Y:S01]  /*05a0*/  @!P2 IMAD.IADD R21, R21, 0x1, -R16 ;  /* 0x000000011515a824 */ /* 0x000fe200078e0a10 */
[----:B------:R-:W-:Y:S02]  /*05b0*/  ISETP.GE.AND P1, PT, R15, UR5, PT ;  /* 0x000000050f007c0c */ /* 0x000fe4000bf26270 */
[----:B------:R-:W-:Y:S01]  /*05c0*/  @!P5 IADD3 R19, PT, PT, -R19, RZ, RZ ;  /* 0x000000ff1313d210 */ /* 0x000fe20007ffe1ff */
[----:B------:R-:W-:-:S03]  /*05d0*/  @!P6 IMAD.MOV R21, RZ, RZ, -R21 ;  /* 0x000000ffff15e224 */ /* 0x000fc600078e0a15 */
[C---:B------:R-:W-:Y:S02]  /*05e0*/  SEL R19, R14.reuse, R19, !P0 ;  /* 0x000000130e137207 */ /* 0x040fe40004000000 */
[----:B------:R-:W-:Y:S02]  /*05f0*/  SEL R14, R14, R21, !P0 ;  /* 0x000000150e0e7207 */ /* 0x000fe40004000000 */
[----:B------:R-:W-:Y:S02]  /*0600*/  ISETP.GE.AND P0, PT, R17, UR5, PT ;  /* 0x0000000511007c0c */ /* 0x000fe4000bf06270 */
[----:B------:R-:W-:Y:S02]  /*0610*/  ISETP.GE.AND P2, PT, R19, UR5, PT ;  /* 0x0000000513007c0c */ /* 0x000fe4000bf46270 */
[----:B------:R-:W-:Y:S02]  /*0620*/  ISETP.GE.AND P3, PT, R14, UR5, PT ;  /* 0x000000050e007c0c */ /* 0x000fe4000bf66270 */
[----:B------:R-:W0:Y:S08]  /*0630*/  @!P1 LDC.64 R14, c[0x0][0x390] ;  /* 0x0000e400ff0e9b82 */ /* 0x000e300000000a00 */
[----:B------:R-:W2:Y:S08]  /*0640*/  @!P0 LDC.64 R20, c[0x0][0x390] ;  /* 0x0000e400ff148b82 */ /* 0x000eb00000000a00 */
[----:B------:R-:W3:Y:S08]  /*0650*/  @!P2 LDC.64 R16, c[0x0][0x390] ;  /* 0x0000e400ff10ab82 */ /* 0x000ef00000000a00 */
[----:B------:R-:W1:Y:S01]  /*0660*/  @!P3 LDC.64 R18, c[0x0][0x390] ;  /* 0x0000e400ff12bb82 */ /* 0x000e620000000a00 */
[----:B--2---:R-:W-:-:S04]  /*0670*/  @!P0 IMAD.WIDE R20, R6, 0x4, R20 ;  /* 0x0000000406148825 */ /* 0x004fc800078e0214 */
[----:B0-----:R-:W-:-:S04]  /*0680*/  @!P1 IMAD.WIDE R14, R7, 0x4, R14 ;  /* 0x00000004070e9825 */ /* 0x001fc800078e020e */
[----:B---3--:R-:W-:Y:S01]  /*0690*/  @!P2 IMAD.WIDE R16, R8, 0x4, R16 ;  /* 0x000000040810a825 */ /* 0x008fe200078e0210 */
[----:B----4-:R0:W-:Y:S01]  /*06a0*/  @!P0 STG.E desc[UR6][R20.64], R10 ;  /* 0x0000000a14008986 */ /* 0x0101e2000c101906 */
[----:B------:R-:W-:Y:S02]  /*06b0*/  ISETP.GE.AND P0, PT, R23, UR8, PT ;  /* 0x0000000817007c0c */ /* 0x000fe4000bf06270 */
[----:B-1----:R-:W-:Y:S01]  /*06c0*/  @!P3 IMAD.WIDE R18, R9, 0x4, R18 ;  /* 0x000000040912b825 */ /* 0x002fe200078e0212 */
[----:B------:R0:W-:Y:S04]  /*06d0*/  @!P1 STG.E desc[UR6][R14.64], R11 ;  /* 0x0000000b0e009986 */ /* 0x0001e8000c101906 */
[----:B-----5:R0:W-:Y:S04]  /*06e0*/  @!P2 STG.E desc[UR6][R16.64], R12 ;  /* 0x0000000c1000a986 */ /* 0x0201e8000c101906 */
[----:B------:R0:W-:Y:S02]  /*06f0*/  @!P3 STG.E desc[UR6][R18.64], R13 ;  /* 0x0000000d1200b986 */ /* 0x0001e4000c101906 */
[----:B------:R-:W-:Y:S05]  /*0700*/  @!P0 BRA `(.L_x_0) ;  /* 0xfffffff800a88947 */ /* 0x000fea000383ffff */
[----:B------:R-:W-:Y:S05]  /*0710*/  EXIT ;  /* 0x000000000000794d */ /* 0x000fea0003800000 */
.L_x_1:
[----:B------:R-:W-:-:S00]  /*0720*/  BRA `(.L_x_1) ;  /* 0xfffffffc00fc7947 */ /* 0x000fc0000383ffff */
[----:B------:R-:W-:-:S00]  /*0730*/  NOP ;  /* 0x0000000000007918 */ /* 0x000fc00000000000 */
        /* <DEDUP_REMOVED lines=12> */
.L_x_2:


//--------------------- .nv.shared.reserved.0     --------------------------
	.section	.nv.shared.reserved.0,"aw",@nobits
	.weak		__nv_reservedSMEM_offset_0_alias
	.size		__nv_reservedSMEM_offset_0_alias, 0, 64
	.other		__nv_reservedSMEM_offset_0_alias,@"STO_CUDA_RESERVED_SHARED STV_DEFAULT"
__nv_reservedSMEM_offset_0_alias:
	.zero		0
	.zero		64


//--------------------- .nv.constant0._Z27dst_indexed_memcpy_kernel_4PKfPKiPfiii --------------------------
	.section	.nv.constant0._Z27dst_indexed_memcpy_kernel_4PKfPKiPfiii,"a",@progbits
	.sectionflags	@""
	.align	4
.nv.constant0._Z27dst_indexed_memcpy_kernel_4PKfPKiPfiii:
	.zero		932


//--------------------- SYMBOLS --------------------------

	.type		.nv.reservedSmem.offset0,@object
	.size		.nv.reservedSmem.offset0,0x4
